//
// Generated by NVIDIA NVVM Compiler
//
// Compiler Build ID: CL-36424714
// Cuda compilation tools, release 13.0, V13.0.88
// Based on NVVM 20.0.0
//

.version 9.0
.target sm_100
.address_size 64

	// .globl	_Z18simulateRaceKernelP6Sporcuid

.visible .entry _Z18simulateRaceKernelP6Sporcuid(
	.param .u64 .ptr .align 1 _Z18simulateRaceKernelP6Sporcuid_param_0,
	.param .u32 _Z18simulateRaceKernelP6Sporcuid_param_1,
	.param .f64 _Z18simulateRaceKernelP6Sporcuid_param_2
)
{
	.reg .pred 	%p<2>;
	.reg .b32 	%r<6>;
	.reg .b64 	%rd<5>;
	.reg .b64 	%fd<5>;

	ld.param.u64 	%rd1, [_Z18simulateRaceKernelP6Sporcuid_param_0];
	ld.param.u32 	%r2, [_Z18simulateRaceKernelP6Sporcuid_param_1];
	ld.param.f64 	%fd1, [_Z18simulateRaceKernelP6Sporcuid_param_2];
	mov.u32 	%r3, %tid.x;
	mov.u32 	%r4, %ctaid.x;
	mov.u32 	%r5, %ntid.x;
	mad.lo.s32 	%r1, %r4, %r5, %r3;
	setp.ge.s32 	%p1, %r1, %r2;
	@%p1 bra 	$L__BB0_2;
	cvta.to.global.u64 	%rd2, %rd1;
	mul.wide.s32 	%rd3, %r1, 24;
	add.s64 	%rd4, %rd2, %rd3;
	ld.global.f64 	%fd2, [%rd4];
	ld.global.f64 	%fd3, [%rd4+8];
	fma.rn.f64 	%fd4, %fd1, %fd2, %fd3;
	st.global.f64 	[%rd4+8], %fd4;
$L__BB0_2:
	ret;

}


// ===== COMPILED SASS (sm_100) =====

	.target	sm_100

	.elftype	@"ET_EXEC"


//--------------------- .note.nv.tkinfo           --------------------------
	.section	.note.nv.tkinfo,"",@"SHT_NOTE"
	.sectionflags	@"SHF_NOTE_NV_TKINFO"
	.tkinfo
        /*0018*/ 	.word	0x00000002
        /*0030*/ 	.string	""
        /*0030*/ 	.string	"ptxas"
        /*0030*/ 	.string	"Cuda compilation tools, release 13.0, V13.0.88"
        /*0030*/ 	.string	"Build cuda_13.0.r13.0/compiler.36424714_0"
        /*0030*/ 	.string	"-arch sm_100 -m 64 "



//--------------------- .note.nv.cuinfo           --------------------------
	.section	.note.nv.cuinfo,"",@"SHT_NOTE"
	.sectionflags	@"SHF_NOTE_NV_CUINFO"
        /*0018*/ 	.short	0x0002
        /*001a*/ 	.short	0x0064
        /*001c*/ 	.short	0x0082
	.zero		2


//--------------------- .nv.info                  --------------------------
	.section	.nv.info,"",@"SHT_CUDA_INFO"
	.align	4


	//----- nvinfo : EIATTR_REGCOUNT
	.align		4
        /*0000*/ 	.byte	0x04, 0x2f
        /*0002*/ 	.short	(.L_1 - .L_0)
	.align		4
.L_0:
        /*0004*/ 	.word	index@(_Z18simulateRaceKernelP6Sporcuid)
        /*0008*/ 	.word	0x0000000a


	//----- nvinfo : EIATTR_FRAME_SIZE
	.align		4
.L_1:
        /*000c*/ 	.byte	0x04, 0x11
        /*000e*/ 	.short	(.L_3 - .L_2)
	.align		4
.L_2:
        /*0010*/ 	.word	index@(_Z18simulateRaceKernelP6Sporcuid)
        /*0014*/ 	.word	0x00000000


	//----- nvinfo : EIATTR_MIN_STACK_SIZE
	.align		4
.L_3:
        /*0018*/ 	.byte	0x04, 0x12
        /*001a*/ 	.short	(.L_5 - .L_4)
	.align		4
.L_4:
        /*001c*/ 	.word	index@(_Z18simulateRaceKernelP6Sporcuid)
        /*0020*/ 	.word	0x00000000
.L_5:


//--------------------- .nv.compat                --------------------------
	.section	.nv.compat,"",@"SHT_CUDA_COMPAT_INFO"
	.align	4
        /*0000*/ 	.byte	0x02, 0x09, 0x00, 0x00, 0x02, 0x02, 0x01, 0x00, 0x02, 0x05, 0x05, 0x00, 0x03, 0x07, 0x01, 0x01
        /*0010*/ 	.byte	0x02, 0x03, 0x00, 0x00, 0x02, 0x06, 0x01, 0x00, 0x04, 0x0b, 0x08, 0x00, 0x01, 0x00, 0x00, 0x00
        /*0020*/ 	.byte	0x00, 0x00, 0x00, 0x00


//--------------------- .nv.info._Z18simulateRaceKernelP6Sporcuid --------------------------
	.section	.nv.info._Z18simulateRaceKernelP6Sporcuid,"",@"SHT_CUDA_INFO"
	.sectionflags	@""
	.align	4


	//----- nvinfo : EIATTR_CUDA_API_VERSION
	.align		4
        /*0000*/ 	.byte	0x04, 0x37
        /*0002*/ 	.short	(.L_7 - .L_6)
.L_6:
        /*0004*/ 	.word	0x00000082


	//----- nvinfo : EIATTR_KPARAM_INFO
	.align		4
.L_7:
        /*0008*/ 	.byte	0x04, 0x17
        /*000a*/ 	.short	(.L_9 - .L_8)
.L_8:
        /*000c*/ 	.word	0x00000000
        /*0010*/ 	.short	0x0002
        /*0012*/ 	.short	0x0010
        /*0014*/ 	.byte	0x00, 0xf0, 0x21, 0x00


	//----- nvinfo : EIATTR_KPARAM_INFO
	.align		4
.L_9:
        /*0018*/ 	.byte	0x04, 0x17
        /*001a*/ 	.short	(.L_11 - .L_10)
.L_10:
        /*001c*/ 	.word	0x00000000
        /*0020*/ 	.short	0x0001
        /*0022*/ 	.short	0x0008
        /*0024*/ 	.byte	0x00, 0xf0, 0x11, 0x00


	//----- nvinfo : EIATTR_KPARAM_INFO
	.align		4
.L_11:
        /*0028*/ 	.byte	0x04, 0x17
        /*002a*/ 	.short	(.L_13 - .L_12)
.L_12:
        /*002c*/ 	.word	0x00000000
        /*0030*/ 	.short	0x0000
        /*0032*/ 	.short	0x0000
        /*0034*/ 	.byte	0x00, 0xf5, 0x21, 0x00


	//----- nvinfo : EIATTR_SPARSE_MMA_MASK
	.align		4
.L_13:
        /*0038*/ 	.byte	0x03, 0x50
        /*003a*/ 	.short	0x0000


	//----- nvinfo : EIATTR_MAXREG_COUNT
	.align		4
        /*003c*/ 	.byte	0x03, 0x1b
        /*003e*/ 	.short	0x00ff


	//----- nvinfo : EIATTR_MERCURY_ISA_VERSION
	.align		4
        /*0040*/ 	.byte	0x03, 0x5f
        /*0042*/ 	.short	0x0101


	//----- nvinfo : EIATTR_VRC_CTA_INIT_COUNT
	.align		4
        /*0044*/ 	.byte	0x02, 0x4a
	.zero		1
	.zero		1


	//----- nvinfo : EIATTR_EXIT_INSTR_OFFSETS
	.align		4
        /*0048*/ 	.byte	0x04, 0x1c
        /*004a*/ 	.short	(.L_15 - .L_14)


	//   ....[0]....
.L_14:
        /*004c*/ 	.word	0x00000070


	//   ....[1]....
        /*0050*/ 	.word	0x00000100


	//----- nvinfo : EIATTR_CBANK_PARAM_SIZE
	.align		4
.L_15:
        /*0054*/ 	.byte	0x03, 0x19
        /*0056*/ 	.short	0x0018


	//----- nvinfo : EIATTR_PARAM_CBANK
	.align		4
        /*0058*/ 	.byte	0x04, 0x0a
        /*005a*/ 	.short	(.L_17 - .L_16)
	.align		4
.L_16:
        /*005c*/ 	.word	index@(.nv.constant0._Z18simulateRaceKernelP6Sporcuid)
        /*0060*/ 	.short	0x0380
        /*0062*/ 	.short	0x0018


	//----- nvinfo : EIATTR_SW_WAR
	.align		4
.L_17:
        /*0064*/ 	.byte	0x04, 0x36
        /*0066*/ 	.short	(.L_19 - .L_18)
.L_18:
        /*0068*/ 	.word	0x00000008
.L_19:


//--------------------- .nv.callgraph             --------------------------
	.section	.nv.callgraph,"",@"SHT_CUDA_CALLGRAPH"
	.align	4
	.sectionentsize	8
	.align		4
        /*0000*/ 	.word	0x00000000
	.align		4
        /*0004*/ 	.word	0xffffffff
	.align		4
        /*0008*/ 	.word	0x00000000
	.align		4
        /*000c*/ 	.word	0xfffffffe
	.align		4
        /*0010*/ 	.word	0x00000000
	.align		4
        /*0014*/ 	.word	0xfffffffd
	.align		4
        /*0018*/ 	.word	0x00000000
	.align		4
        /*001c*/ 	.word	0xfffffffc


//--------------------- .text._Z18simulateRaceKernelP6Sporcuid --------------------------
	.section	.text._Z18simulateRaceKernelP6Sporcuid,"ax",@progbits
	.align	128
        .global         _Z18simulateRaceKernelP6Sporcuid
        .type           _Z18simulateRaceKernelP6Sporcuid,@function
        .size           _Z18simulateRaceKernelP6Sporcuid,(.L_x_1 - _Z18simulateRaceKernelP6Sporcuid)
        .other          _Z18simulateRaceKernelP6Sporcuid,@"STO_CUDA_ENTRY STV_DEFAULT"
_Z18simulateRaceKernelP6Sporcuid:
.text._Z18simulateRaceKernelP6Sporcuid:
[----:B------:R-:W-:Y:S01]  /*0000*/  LDC R1, c[0x0][0x37c] ;  /* 0x0000df00ff017b82 */ /* 0x000fe20000000800 */
[----:B------:R-:W0:Y:S07]  /*0010*/  S2R R5, SR_TID.X ;  /* 0x0000000000057919 */ /* 0x000e2e0000002100 */
[----:B------:R-:W0:Y:S01]  /*0020*/  S2UR UR4, SR_CTAID.X ;  /* 0x00000000000479c3 */ /* 0x000e220000002500 */
[----:B------:R-:W1:Y:S07]  /*0030*/  LDCU UR5, c[0x0][0x388] ;  /* 0x00007100ff0577ac */ /* 0x000e6e0008000800 */
[----:B------:R-:W0:Y:S02]  /*0040*/  LDC R0, c[0x0][0x360] ;  /* 0x0000d800ff007b82 */ /* 0x000e240000000800 */
[----:B0-----:R-:W-:-:S05]  /*0050*/  IMAD R5, R0, UR4, R5 ;  /* 0x0000000400057c24 */ /* 0x001fca000f8e0205 */
[----:B-1----:R-:W-:-:S13]  /*0060*/  ISETP.GE.AND P0, PT, R5, UR5, PT ;  /* 0x0000000505007c0c */ /* 0x002fda000bf06270 */
[----:B------:R-:W-:Y:S05]  /*0070*/  @P0 EXIT ;  /* 0x000000000000094d */ /* 0x000fea0003800000 */
[----:B------:R-:W0:Y:S01]  /*0080*/  LDC.64 R2, c[0x0][0x380] ;  /* 0x0000e000ff027b82 */ /* 0x000e220000000a00 */
[----:B------:R-:W1:Y:S01]  /*0090*/  LDCU.64 UR4, c[0x0][0x358] ;  /* 0x00006b00ff0477ac */ /* 0x000e620008000a00 */
[----:B------:R-:W2:Y:S01]  /*00a0*/  LDCU.64 UR6, c[0x0][0x390] ;  /* 0x00007200ff0677ac */ /* 0x000ea20008000a00 */
[----:B0-----:R-:W-:-:S05]  /*00b0*/  IMAD.WIDE R2, R5, 0x18, R2 ;  /* 0x0000001805027825 */ /* 0x001fca00078e0202 */
[----:B-1----:R-:W2:Y:S04]  /*00c0*/  LDG.E.64 R4, desc[UR4][R2.64] ;  /* 0x0000000402047981 */ /* 0x002ea8000c1e1b00 */
[----:B------:R-:W2:Y:S02]  /*00d0*/  LDG.E.64 R6, desc[UR4][R2.64+0x8] ;  /* 0x0000080402067981 */ /* 0x000ea4000c1e1b00 */
[----:B--2---:R-:W-:-:S07]  /*00e0*/  DFMA R4, R4, UR6, R6 ;  /* 0x0000000604047c2b */ /* 0x004fce0008000006 */
[----:B------:R-:W-:Y:S01]  /*00f0*/  STG.E.64 desc[UR4][R2.64+0x8], R4 ;  /* 0x0000080402007986 */ /* 0x000fe2000c101b04 */
[----:B------:R-:W-:Y:S05]  /*0100*/  EXIT ;  /* 0x000000000000794d */ /* 0x000fea0003800000 */
.L_x_0:
[----:B------:R-:W-:-:S00]  /*0110*/  BRA `(.L_x_0) ;  /* 0xfffffffc00fc7947 */ /* 0x000fc0000383ffff */
[----:B------:R-:W-:-:S00]  /*0120*/  NOP ;  /* 0x0000000000007918 */ /* 0x000fc00000000000 */
        /* <DEDUP_REMOVED lines=13> */
.L_x_1:


//--------------------- .nv.shared.reserved.0     --------------------------
	.section	.nv.shared.reserved.0,"aw",@nobits
	.weak		__nv_reservedSMEM_offset_0_alias
	.size		__nv_reservedSMEM_offset_0_alias, 0, 64
	.other		__nv_reservedSMEM_offset_0_alias,@"STO_CUDA_RESERVED_SHARED STV_DEFAULT"
__nv_reservedSMEM_offset_0_alias:
	.zero		0
	.zero		64


//--------------------- .nv.constant0._Z18simulateRaceKernelP6Sporcuid --------------------------
	.section	.nv.constant0._Z18simulateRaceKernelP6Sporcuid,"a",@progbits
	.sectionflags	@""
	.align	4
.nv.constant0._Z18simulateRaceKernelP6Sporcuid:
	.zero		920


//--------------------- SYMBOLS --------------------------

	.type		.nv.reservedSmem.offset0,@object
	.size		.nv.reservedSmem.offset0,0x4
